	.headerflags	@"EF_CUDA_TEXMODE_UNIFIED EF_CUDA_64BIT_ADDRESS EF_CUDA_ACCELERATORS EF_CUDA_SM90 EF_CUDA_VIRTUAL_SM(EF_CUDA_SM90)"
	.elftype	@"ET_EXEC"


//--------------------- .nv.info                  --------------------------
	.section	.nv.info,"",@"SHT_CUDA_INFO"
	.align	4


	//----- nvinfo : EIATTR_REGCOUNT
	.align		4
        /*0000*/ 	.byte	0x04, 0x2f
        /*0002*/ 	.short	(.L_3 - .L_2)
	.align		4
.L_2:
        /*0004*/ 	.word	index@(triton_poi_fused__native_batch_norm_legit_no_training_add_convolution_relu_threshold_backward_1)
        /*0008*/ 	.word	0x0000001e


	//----- nvinfo : EIATTR_MIN_STACK_SIZE
	.align		4
.L_3:
        /*000c*/ 	.byte	0x04, 0x12
        /*000e*/ 	.short	(.L_5 - .L_4)
	.align		4
.L_4:
        /*0010*/ 	.word	index@(triton_poi_fused__native_batch_norm_legit_no_training_add_convolution_relu_threshold_backward_1)
        /*0014*/ 	.word	0x00000000


	//----- nvinfo : EIATTR_FRAME_SIZE
	.align		4
.L_5:
        /*0018*/ 	.byte	0x04, 0x11
        /*001a*/ 	.short	(.L_7 - .L_6)
	.align		4
.L_6:
        /*001c*/ 	.word	index@(triton_poi_fused__native_batch_norm_legit_no_training_add_convolution_relu_threshold_backward_1)
        /*0020*/ 	.word	0x00000000


	//----- nvinfo : EIATTR_MIN_STACK_SIZE
	.align		4
.L_7:
        /*0024*/ 	.byte	0x04, 0x12
        /*0026*/ 	.short	(.L_9 - .L_8)
	.align		4
.L_8:
        /*0028*/ 	.word	index@(triton_poi_fused__native_batch_norm_legit_no_training_add_convolution_relu_threshold_backward_1)
        /*002c*/ 	.word	0x00000000
.L_9:


//--------------------- .nv.info.triton_poi_fused__native_batch_norm_legit_no_training_add_convolution_relu_threshold_backward_1 --------------------------
	.section	.nv.info.triton_poi_fused__native_batch_norm_legit_no_training_add_convolution_relu_threshold_backward_1,"",@"SHT_CUDA_INFO"
	.sectionflags	@""
	.align	4


	//----- nvinfo : EIATTR_CUDA_API_VERSION
	.align		4
        /*0000*/ 	.byte	0x04, 0x37
        /*0002*/ 	.short	(.L_11 - .L_10)
.L_10:
        /*0004*/ 	.word	0x0000007c


	//----- nvinfo : EIATTR_KPARAM_INFO
	.align		4
.L_11:
        /*0008*/ 	.byte	0x04, 0x17
        /*000a*/ 	.short	(.L_13 - .L_12)
.L_12:
        /*000c*/ 	.word	0x00000000
        /*0010*/ 	.short	0x0009
        /*0012*/ 	.short	0x0048
        /*0014*/ 	.byte	0x00, 0xf0, 0x11, 0x00


	//----- nvinfo : EIATTR_KPARAM_INFO
	.align		4
.L_13:
        /*0018*/ 	.byte	0x04, 0x17
        /*001a*/ 	.short	(.L_15 - .L_14)
.L_14:
        /*001c*/ 	.word	0x00000000
        /*0020*/ 	.short	0x0008
        /*0022*/ 	.short	0x0040
        /*0024*/ 	.byte	0x00, 0xf4, 0x21, 0x00


	//----- nvinfo : EIATTR_KPARAM_INFO
	.align		4
.L_15:
        /*0028*/ 	.byte	0x04, 0x17
        /*002a*/ 	.short	(.L_17 - .L_16)
.L_16:
        /*002c*/ 	.word	0x00000000
        /*0030*/ 	.short	0x0007
        /*0032*/ 	.short	0x0038
        /*0034*/ 	.byte	0x00, 0xf4, 0x21, 0x00


	//----- nvinfo : EIATTR_KPARAM_INFO
	.align		4
.L_17:
        /*0038*/ 	.byte	0x04, 0x17
        /*003a*/ 	.short	(.L_19 - .L_18)
.L_18:
        /*003c*/ 	.word	0x00000000
        /*0040*/ 	.short	0x0006
        /*0042*/ 	.short	0x0030
        /*0044*/ 	.byte	0x00, 0xf4, 0x21, 0x00


	//----- nvinfo : EIATTR_KPARAM_INFO
	.align		4
.L_19:
        /*0048*/ 	.byte	0x04, 0x17
        /*004a*/ 	.short	(.L_21 - .L_20)
.L_20:
        /*004c*/ 	.word	0x00000000
        /*0050*/ 	.short	0x0005
        /*0052*/ 	.short	0x0028
        /*0054*/ 	.byte	0x00, 0xf4, 0x21, 0x00


	//----- nvinfo : EIATTR_KPARAM_INFO
	.align		4
.L_21:
        /*0058*/ 	.byte	0x04, 0x17
        /*005a*/ 	.short	(.L_23 - .L_22)
.L_22:
        /*005c*/ 	.word	0x00000000
        /*0060*/ 	.short	0x0004
        /*0062*/ 	.short	0x0020
        /*0064*/ 	.byte	0x00, 0xf4, 0x21, 0x00


	//----- nvinfo : EIATTR_KPARAM_INFO
	.align		4
.L_23:
        /*0068*/ 	.byte	0x04, 0x17
        /*006a*/ 	.short	(.L_25 - .L_24)
.L_24:
        /*006c*/ 	.word	0x00000000
        /*0070*/ 	.short	0x0003
        /*0072*/ 	.short	0x0018
        /*0074*/ 	.byte	0x00, 0xf4, 0x21, 0x00


	//----- nvinfo : EIATTR_KPARAM_INFO
	.align		4
.L_25:
        /*0078*/ 	.byte	0x04, 0x17
        /*007a*/ 	.short	(.L_27 - .L_26)
.L_26:
        /*007c*/ 	.word	0x00000000
        /*0080*/ 	.short	0x0002
        /*0082*/ 	.short	0x0010
        /*0084*/ 	.byte	0x00, 0xf4, 0x21, 0x00


	//----- nvinfo : EIATTR_KPARAM_INFO
	.align		4
.L_27:
        /*0088*/ 	.byte	0x04, 0x17
        /*008a*/ 	.short	(.L_29 - .L_28)
.L_28:
        /*008c*/ 	.word	0x00000000
        /*0090*/ 	.short	0x0001
        /*0092*/ 	.short	0x0008
        /*0094*/ 	.byte	0x00, 0xf4, 0x21, 0x00


	//----- nvinfo : EIATTR_KPARAM_INFO
	.align		4
.L_29:
        /*0098*/ 	.byte	0x04, 0x17
        /*009a*/ 	.short	(.L_31 - .L_30)
.L_30:
        /*009c*/ 	.word	0x00000000
        /*00a0*/ 	.short	0x0000
        /*00a2*/ 	.short	0x0000
        /*00a4*/ 	.byte	0x00, 0xf4, 0x21, 0x00


	//----- nvinfo : EIATTR_SPARSE_MMA_MASK
	.align		4
.L_31:
        /*00a8*/ 	.byte	0x03, 0x50
        /*00aa*/ 	.short	0x0000


	//----- nvinfo : EIATTR_MAXREG_COUNT
	.align		4
        /*00ac*/ 	.byte	0x03, 0x1b
        /*00ae*/ 	.short	0x00ff


	//----- nvinfo : EIATTR_EXIT_INSTR_OFFSETS
	.align		4
        /*00b0*/ 	.byte	0x04, 0x1c
        /*00b2*/ 	.short	(.L_33 - .L_32)


	//   ....[0]....
.L_32:
        /*00b4*/ 	.word	0x00000600


	//   ....[1]....
        /*00b8*/ 	.word	0x00000620


	//----- nvinfo : EIATTR_REQNTID
	.align		4
.L_33:
        /*00bc*/ 	.byte	0x04, 0x10
        /*00be*/ 	.short	(.L_35 - .L_34)
.L_34:
        /*00c0*/ 	.word	0x00000080
        /*00c4*/ 	.word	0x00000001
        /*00c8*/ 	.word	0x00000001


	//----- nvinfo : EIATTR_CBANK_PARAM_SIZE
	.align		4
.L_35:
        /*00cc*/ 	.byte	0x03, 0x19
        /*00ce*/ 	.short	0x004c


	//----- nvinfo : EIATTR_PARAM_CBANK
	.align		4
        /*00d0*/ 	.byte	0x04, 0x0a
        /*00d2*/ 	.short	(.L_37 - .L_36)
	.align		4
.L_36:
        /*00d4*/ 	.word	index@(.nv.constant0.triton_poi_fused__native_batch_norm_legit_no_training_add_convolution_relu_threshold_backward_1)
        /*00d8*/ 	.short	0x0210
        /*00da*/ 	.short	0x004c


	//----- nvinfo : EIATTR_SW_WAR
	.align		4
.L_37:
        /*00dc*/ 	.byte	0x04, 0x36
        /*00de*/ 	.short	(.L_39 - .L_38)
.L_38:
        /*00e0*/ 	.word	0x00000008
.L_39:


//--------------------- .nv.callgraph             --------------------------
	.section	.nv.callgraph,"",@"SHT_CUDA_CALLGRAPH"
	.align	4
	.sectionentsize	8
	.align		4
        /*0000*/ 	.word	0x00000000
	.align		4
        /*0004*/ 	.word	0xffffffff
	.align		4
        /*0008*/ 	.word	0x00000000
	.align		4
        /*000c*/ 	.word	0xfffffffe
	.align		4
        /*0010*/ 	.word	0x00000000
	.align		4
        /*0014*/ 	.word	0xfffffffd
	.align		4
        /*0018*/ 	.word	0x00000000
	.align		4
        /*001c*/ 	.word	0xfffffffc


//--------------------- .nv.constant4             --------------------------
	.section	.nv.constant4,"a",@progbits
	.align	8
	.align		8
.nv.constant4:
        /*0000*/ 	.dword	_$_str
	.align		8
        /*0008*/ 	.dword	_$_str_$_2


//--------------------- .text.triton_poi_fused__native_batch_norm_legit_no_training_add_convolution_relu_threshold_backward_1 --------------------------
	.section	.text.triton_poi_fused__native_batch_norm_legit_no_training_add_convolution_relu_threshold_backward_1,"ax",@progbits
	.align	128
        .global         triton_poi_fused__native_batch_norm_legit_no_training_add_convolution_relu_threshold_backward_1
        .type           triton_poi_fused__native_batch_norm_legit_no_training_add_convolution_relu_threshold_backward_1,@function
        .size           triton_poi_fused__native_batch_norm_legit_no_training_add_convolution_relu_threshold_backward_1,(.L_x_1 - triton_poi_fused__native_batch_norm_legit_no_training_add_convolution_relu_threshold_backward_1)
        .other          triton_poi_fused__native_batch_norm_legit_no_training_add_convolution_relu_threshold_backward_1,@"STO_CUDA_ENTRY STV_DEFAULT"
triton_poi_fused__native_batch_norm_legit_no_training_add_convolution_relu_threshold_backward_1:
.text.triton_poi_fused__native_batch_norm_legit_no_training_add_convolution_relu_threshold_backward_1:
[----:B------:R-:W0:Y:S01]  /*0000*/  LDC R1, c[0x0][0x28] ;  /* 0x00000a00ff017b82 */ /* 0x000e220000000800 */
[----:B------:R-:W1:Y:S07]  /*0010*/  S2R R0, SR_TID.X ;  /* 0x0000000000007919 */ /* 0x000e6e0000002100 */
[----:B------:R-:W2:Y:S01]  /*0020*/  LDC.64 R12, c[0x0][0x228] ;  /* 0x00008a00ff0c7b82 */ /* 0x000ea20000000a00 */
[----:B------:R-:W-:Y:S01]  /*0030*/  CS2R R16, SRZ ;  /* 0x0000000000107805 */ /* 0x000fe2000001ff00 */
[----:B------:R-:W-:Y:S01]  /*0040*/  ULDC.64 UR4, c[0x0][0x208] ;  /* 0x0000820000047ab9 */ /* 0x000fe20000000a00 */
[----:B------:R-:W3:Y:S05]  /*0050*/  S2R R15, SR_CTAID.X ;  /* 0x00000000000f7919 */ /* 0x000eea0000002500 */
[----:B------:R-:W4:Y:S08]  /*0060*/  LDC.64 R24, c[0x0][0x218] ;  /* 0x00008600ff187b82 */ /* 0x000f300000000a00 */
[----:B------:R-:W5:Y:S08]  /*0070*/  LDC.64 R20, c[0x0][0x220] ;  /* 0x00008800ff147b82 */ /* 0x000f700000000a00 */
[----:B------:R-:W2:Y:S08]  /*0080*/  LDC.64 R10, c[0x0][0x230] ;  /* 0x00008c00ff0a7b82 */ /* 0x000eb00000000a00 */
[----:B------:R-:W4:Y:S01]  /*0090*/  LDC.64 R6, c[0x0][0x238] ;  /* 0x00008e00ff067b82 */ /* 0x000f220000000a00 */
[----:B-1----:R-:W-:Y:S01]  /*00a0*/  IMAD.SHL.U32 R0, R0, 0x2, RZ ;  /* 0x0000000200007824 */ /* 0x002fe200078e00ff */
[----:B------:R-:W-:-:S02]  /*00b0*/  CS2R R8, SRZ ;  /* 0x0000000000087805 */ /* 0x000fc4000001ff00 */
[----:B---3--:R-:W-:-:S04]  /*00c0*/  SHF.R.S32.HI R2, RZ, 0x17, R15 ;  /* 0x00000017ff027819 */ /* 0x008fc8000001140f */
[----:B------:R-:W1:Y:S01]  /*00d0*/  LDC.64 R4, c[0x0][0x240] ;  /* 0x00009000ff047b82 */ /* 0x000e620000000a00 */
[----:B------:R-:W-:Y:S01]  /*00e0*/  LOP3.LUT R0, R0, 0xfe, RZ, 0xc0, !PT ;  /* 0x000000fe00007812 */ /* 0x000fe200078ec0ff */
[----:B------:R-:W-:Y:S01]  /*00f0*/  IMAD.MOV.U32 R14, RZ, RZ, RZ ;  /* 0x000000ffff0e7224 */ /* 0x000fe200078e00ff */
[----:B------:R-:W-:Y:S02]  /*0100*/  SGXT R2, R2, 0x1 ;  /* 0x000000010202781a */ /* 0x000fe40000000200 */
[----:B------:R-:W-:Y:S02]  /*0110*/  CS2R R18, SRZ ;  /* 0x0000000000127805 */ /* 0x000fe4000001ff00 */
[----:B------:R-:W-:Y:S02]  /*0120*/  LEA R15, R15, R0, 0x8 ;  /* 0x000000000f0f7211 */ /* 0x000fe400078e40ff */
[----:B------:R-:W-:Y:S01]  /*0130*/  CS2R R26, SRZ ;  /* 0x00000000001a7805 */ /* 0x000fe2000001ff00 */
[----:B------:R-:W-:Y:S01]  /*0140*/  ULDC.64 UR6, c[0x0][0x250] ;  /* 0x0000940000067ab9 */ /* 0x000fe20000000a00 */
[----:B------:R-:W-:-:S02]  /*0150*/  LEA.HI R2, R2, R15, RZ, 0x4 ;  /* 0x0000000f02027211 */ /* 0x000fc400078f20ff */
[----:B------:R-:W-:Y:S02]  /*0160*/  ISETP.GE.AND P0, PT, R15, 0x100, PT ;  /* 0x000001000f00780c */ /* 0x000fe40003f06270 */
[----:B------:R-:W-:-:S04]  /*0170*/  SHF.R.S32.HI R2, RZ, 0x4, R2 ;  /* 0x00000004ff027819 */ /* 0x000fc80000011402 */
[----:B------:R-:W-:-:S04]  /*0180*/  LEA.HI R0, R2, R2, RZ, 0x2 ;  /* 0x0000000202007211 */ /* 0x000fc800078f10ff */
[----:B------:R-:W-:Y:S01]  /*0190*/  LOP3.LUT R23, R0, 0xfffffffc, RZ, 0xc0, !PT ;  /* 0xfffffffc00177812 */ /* 0x000fe200078ec0ff */
[----:B------:R-:W-:-:S04]  /*01a0*/  HFMA2.MMA R0, -RZ, RZ, 0, 0 ;  /* 0x00000000ff007435 */ /* 0x000fc800000001ff */
[----:B------:R-:W-:Y:S02]  /*01b0*/  IMAD.IADD R23, R2, 0x1, -R23 ;  /* 0x0000000102177824 */ /* 0x000fe400078e0a17 */
[----:B------:R-:W3:Y:S02]  /*01c0*/  LDC.64 R2, c[0x0][0x210] ;  /* 0x00008400ff027b82 */ /* 0x000ee40000000a00 */
[----:B--2---:R-:W-:-:S05]  /*01d0*/  IMAD.WIDE R12, R23, 0x4, R12 ;  /* 0x00000004170c7825 */ /* 0x004fca00078e020c */
[----:B------:R-:W2:Y:S04]  /*01e0*/  @!P0 LDG.E.EL R16, desc[UR4][R12.64] ;  /* 0x000000040c108981 */ /* 0x000ea8000c2e1900 */
[----:B------:R4:W2:Y:S01]  /*01f0*/  @!P0 LDG.E.EL R0, desc[UR4][R12.64] ;  /* 0x000000040c008981 */ /* 0x0008a2000c2e1900 */
[----:B-----5:R-:W-:-:S05]  /*0200*/  IMAD.WIDE R20, R23, 0x4, R20 ;  /* 0x0000000417147825 */ /* 0x020fca00078e0214 */
[----:B------:R-:W5:Y:S01]  /*0210*/  @!P0 LDG.E.EL R18, desc[UR4][R20.64] ;  /* 0x0000000414128981 */ /* 0x000f62000c2e1900 */
[----:B----4-:R-:W-:-:S03]  /*0220*/  IMAD.WIDE R12, R23, 0x4, R24 ;  /* 0x00000004170c7825 */ /* 0x010fc600078e0218 */
[----:B------:R-:W4:Y:S01]  /*0230*/  @!P0 LDG.E.EL R17, desc[UR4][R20.64] ;  /* 0x0000000414118981 */ /* 0x000f22000c2e1900 */
[----:B---3--:R-:W-:-:S03]  /*0240*/  IMAD.WIDE R2, R15, 0x4, R2 ;  /* 0x000000040f027825 */ /* 0x008fc600078e0202 */
[----:B------:R-:W3:Y:S04]  /*0250*/  @!P0 LDG.E.EL R14, desc[UR4][R12.64] ;  /* 0x000000040c0e8981 */ /* 0x000ee8000c2e1900 */
[----:B------:R-:W3:Y:S01]  /*0260*/  @!P0 LDG.E.64 R8, desc[UR4][R2.64] ;  /* 0x0000000402088981 */ /* 0x000ee2000c1e1b00 */
[----:B------:R-:W-:-:S03]  /*0270*/  CS2R R24, SRZ ;  /* 0x0000000000187805 */ /* 0x000fc6000001ff00 */
[----:B------:R-:W3:Y:S01]  /*0280*/  @!P0 LDG.E.EL R19, desc[UR4][R12.64] ;  /* 0x000000040c138981 */ /* 0x000ee2000c2e1900 */
[----:B0-----:R-:W-:-:S04]  /*0290*/  IMAD.WIDE R10, R23, 0x4, R10 ;  /* 0x00000004170a7825 */ /* 0x001fc800078e020a */
[----:B------:R-:W-:Y:S01]  /*02a0*/  IMAD.WIDE R6, R23, 0x4, R6 ;  /* 0x0000000417067825 */ /* 0x000fe200078e0206 */
[----:B------:R-:W-:Y:S01]  /*02b0*/  CS2R R22, SRZ ;  /* 0x0000000000167805 */ /* 0x000fe2000001ff00 */
[----:B------:R-:W4:Y:S02]  /*02c0*/  @!P0 LDG.E.EL R26, desc[UR4][R10.64] ;  /* 0x000000040a1a8981 */ /* 0x000f24000c2e1900 */
[C---:B-1----:R-:W-:Y:S02]  /*02d0*/  IMAD.WIDE R4, R15.reuse, 0x4, R4 ;  /* 0x000000040f047825 */ /* 0x042fe400078e0204 */
[----:B------:R-:W4:Y:S04]  /*02e0*/  @!P0 LDG.E.EL R25, desc[UR4][R6.64] ;  /* 0x0000000406198981 */ /* 0x000f28000c2e1900 */
[----:B------:R-:W4:Y:S04]  /*02f0*/  @!P0 LDG.E.EL R27, desc[UR4][R10.64] ;  /* 0x000000040a1b8981 */ /* 0x000f28000c2e1900 */
[----:B------:R0:W4:Y:S04]  /*0300*/  @!P0 LDG.E.EL R24, desc[UR4][R6.64] ;  /* 0x0000000406188981 */ /* 0x000128000c2e1900 */
[----:B------:R1:W4:Y:S01]  /*0310*/  @!P0 LDG.E.64 R22, desc[UR4][R4.64] ;  /* 0x0000000404168981 */ /* 0x000322000c1e1b00 */
[----:B0-----:R-:W-:Y:S01]  /*0320*/  MOV R7, 0x3e800000 ;  /* 0x3e80000000077802 */ /* 0x001fe20000000f00 */
[----:B-1----:R-:W0:Y:S02]  /*0330*/  LDC.64 R4, c[0x0][0x248] ;  /* 0x00009200ff047b82 */ /* 0x002e240000000a00 */
[----:B0-----:R-:W-:-:S04]  /*0340*/  IMAD.WIDE R4, R15, 0x4, R4 ;  /* 0x000000040f047825 */ /* 0x001fc800078e0204 */
[----:B--2---:R-:W-:Y:S01]  /*0350*/  FADD R16, R16, 9.9999997473787516356e-06 ;  /* 0x3727c5ac10107421 */ /* 0x004fe20000000000 */
[----:B------:R-:W-:-:S03]  /*0360*/  FADD R0, R0, 9.9999997473787516356e-06 ;  /* 0x3727c5ac00007421 */ /* 0x000fc60000000000 */
[----:B------:R-:W0:Y:S08]  /*0370*/  MUFU.SQRT R13, R16 ;  /* 0x00000010000d7308 */ /* 0x000e300000002000 */
[----:B------:R-:W1:Y:S01]  /*0380*/  MUFU.SQRT R12, R0 ;  /* 0x00000000000c7308 */ /* 0x000e620000002000 */
[C---:B0-----:R-:W-:Y:S02]  /*0390*/  FSETP.GT.AND P2, PT, R13.reuse, 8.50705917302346158658e+37, PT ;  /* 0x7e8000000d00780b */ /* 0x041fe40003f44000 */
[----:B------:R-:W-:-:S02]  /*03a0*/  FSETP.GEU.AND P4, PT, R13, 1.175494350822287508e-38, PT ;  /* 0x008000000d00780b */ /* 0x000fc40003f8e000 */
[C---:B-1----:R-:W-:Y:S02]  /*03b0*/  FSETP.GT.AND P1, PT, R12.reuse, 8.50705917302346158658e+37, PT ;  /* 0x7e8000000c00780b */ /* 0x042fe40003f24000 */
[----:B------:R-:W-:-:S07]  /*03c0*/  FSETP.GEU.AND P3, PT, R12, 1.175494350822287508e-38, PT ;  /* 0x008000000c00780b */ /* 0x000fce0003f6e000 */
[----:B------:R-:W-:-:S04]  /*03d0*/  @P2 FMUL R13, R13, 0.25 ;  /* 0x3e8000000d0d2820 */ /* 0x000fc80000400000 */
[----:B------:R-:W-:Y:S01]  /*03e0*/  @!P4 FMUL R13, R13, 16777216 ;  /* 0x4b8000000d0dc820 */ /* 0x000fe20000400000 */
[----:B------:R-:W-:-:S04]  /*03f0*/  @P1 FMUL R12, R12, 0.25 ;  /* 0x3e8000000c0c1820 */ /* 0x000fc80000400000 */
[----:B------:R-:W-:Y:S01]  /*0400*/  @!P3 FMUL R12, R12, 16777216 ;  /* 0x4b8000000c0cb820 */ /* 0x000fe20000400000 */
[----:B------:R-:W0:Y:S01]  /*0410*/  MUFU.RCP R13, R13 ;  /* 0x0000000d000d7308 */ /* 0x000e220000001000 */
[----:B------:R-:W-:-:S07]  /*0420*/  FSEL R0, R7, 1, P2 ;  /* 0x3f80000007007808 */ /* 0x000fce0001000000 */
[----:B------:R-:W1:Y:S01]  /*0430*/  MUFU.RCP R12, R12 ;  /* 0x0000000c000c7308 */ /* 0x000e620000001000 */
[----:B------:R-:W-:Y:S01]  /*0440*/  FSEL R7, R7, 1, P1 ;  /* 0x3f80000007077808 */ /* 0x000fe20000800000 */
[----:B------:R-:W-:Y:S01]  /*0450*/  @!P4 FMUL R0, R0, 16777216 ;  /* 0x4b8000000000c820 */ /* 0x000fe20000400000 */
[----:B---3--:R-:W-:Y:S01]  /*0460*/  FADD R9, R14, R9 ;  /* 0x000000090e097221 */ /* 0x008fe20000000000 */
[----:B------:R-:W-:Y:S02]  /*0470*/  FADD R8, R19, R8 ;  /* 0x0000000813087221 */ /* 0x000fe40000000000 */
[----:B------:R-:W-:Y:S01]  /*0480*/  @!P3 FMUL R7, R7, 16777216 ;  /* 0x4b8000000707b820 */ /* 0x000fe20000400000 */
[----:B0-----:R-:W-:Y:S01]  /*0490*/  FMUL R0, R13, R0 ;  /* 0x000000000d007220 */ /* 0x001fe20000400000 */
[----:B-----5:R-:W-:Y:S01]  /*04a0*/  FADD R11, R9, -R18 ;  /* 0x80000012090b7221 */ /* 0x020fe20000000000 */
[----:B----4-:R-:W-:-:S03]  /*04b0*/  FADD R6, R8, -R17 ;  /* 0x8000001108067221 */ /* 0x010fc60000000000 */
[----:B------:R-:W-:Y:S01]  /*04c0*/  FMUL R0, R0, R11 ;  /* 0x0000000b00007220 */ /* 0x000fe20000400000 */
[----:B-1----:R-:W-:-:S03]  /*04d0*/  FMUL R7, R12, R7 ;  /* 0x000000070c077220 */ /* 0x002fc60000400000 */
[----:B------:R-:W-:Y:S01]  /*04e0*/  FFMA R0, R0, R26, R25 ;  /* 0x0000001a00007223 */ /* 0x000fe20000000019 */
[----:B------:R-:W-:-:S04]  /*04f0*/  FMUL R7, R7, R6 ;  /* 0x0000000607077220 */ /* 0x000fc80000400000 */
[C---:B------:R-:W-:Y:S01]  /*0500*/  FSETP.GEU.AND P1, PT, R0.reuse, -R23, PT ;  /* 0x800000170000720b */ /* 0x040fe20003f2e000 */
[----:B------:R-:W-:Y:S01]  /*0510*/  FFMA R7, R7, R27, R24 ;  /* 0x0000001b07077223 */ /* 0x000fe20000000018 */
[----:B------:R-:W-:-:S03]  /*0520*/  FADD R23, R0, R23 ;  /* 0x0000001700177221 */ /* 0x000fc60000000000 */
[C---:B------:R-:W-:Y:S01]  /*0530*/  FADD R0, R7.reuse, R22 ;  /* 0x0000001607007221 */ /* 0x040fe20000000000 */
[----:B------:R-:W-:Y:S02]  /*0540*/  FSETP.GEU.AND P2, PT, R7, -R22, PT ;  /* 0x800000160700720b */ /* 0x000fe40003f4e000 */
[----:B------:R-:W-:Y:S02]  /*0550*/  FSEL R23, R23, RZ, P1 ;  /* 0x000000ff17177208 */ /* 0x000fe40000800000 */
[----:B------:R-:W-:Y:S02]  /*0560*/  FSEL R22, R0, RZ, P2 ;  /* 0x000000ff00167208 */ /* 0x000fe40001000000 */
[----:B------:R-:W-:Y:S02]  /*0570*/  FSETP.GTU.AND P2, PT, R23, RZ, PT ;  /* 0x000000ff1700720b */ /* 0x000fe40003f4c000 */
[----:B------:R-:W-:Y:S02]  /*0580*/  FSETP.GTU.AND P3, PT, R22, RZ, PT ;  /* 0x000000ff1600720b */ /* 0x000fe40003f6c000 */
[----:B------:R-:W-:Y:S01]  /*0590*/  IADD3 R6, P1, R15, UR6, RZ ;  /* 0x000000060f067c10 */ /* 0x000fe2000ff3e0ff */
[----:B------:R0:W-:Y:S01]  /*05a0*/  @!P0 STG.E.64 desc[UR4][R2.64], R8 ;  /* 0x0000000802008986 */ /* 0x0001e2000c101b04 */
[----:B------:R-:W-:-:S02]  /*05b0*/  SEL R11, RZ, 0x100, P2 ;  /* 0x00000100ff0b7807 */ /* 0x000fc40001000000 */
[----:B------:R-:W-:Y:S01]  /*05c0*/  SEL R0, RZ, 0x1, P3 ;  /* 0x00000001ff007807 */ /* 0x000fe20001800000 */
[----:B------:R0:W-:Y:S01]  /*05d0*/  @!P0 STG.E.64 desc[UR4][R4.64], R22 ;  /* 0x0000001604008986 */ /* 0x0001e2000c101b04 */
[----:B------:R-:W-:-:S03]  /*05e0*/  LEA.HI.X.SX32 R7, R15, UR7, 0x1, P1 ;  /* 0x000000070f077c11 */ /* 0x000fc600088f0eff */
[----:B------:R-:W-:Y:S01]  /*05f0*/  IMAD.IADD R11, R0, 0x1, R11 ;  /* 0x00000001000b7824 */ /* 0x000fe200078e020b */
[----:B0-----:R-:W-:Y:S06]  /*0600*/  @P0 EXIT ;  /* 0x000000000000094d */ /* 0x001fec0003800000 */
[----:B------:R-:W-:Y:S01]  /*0610*/  STG.E.U16 desc[UR4][R6.64], R11 ;  /* 0x0000000b06007986 */ /* 0x000fe2000c101504 */
[----:B------:R-:W-:Y:S05]  /*0620*/  EXIT ;  /* 0x000000000000794d */ /* 0x000fea0003800000 */
.L_x_0:
[----:B------:R-:W-:-:S00]  /*0630*/  BRA `(.L_x_0) ;  /* 0xfffffffc00fc7947 */ /* 0x000fc0000383ffff */
[----:B------:R-:W-:-:S00]  /*0640*/  NOP ;  /* 0x0000000000007918 */ /* 0x000fc00000000000 */
        /* <DEDUP_REMOVED lines=11> */
.L_x_1:


//--------------------- .nv.global.init           --------------------------
	.section	.nv.global.init,"aw",@progbits
.nv.global.init:
	.type		_$_str,@object
	.size		_$_str,(_$_str_$_2 - _$_str)
_$_str:
        /*0000*/ 	.byte	0x5f, 0x5f, 0x43, 0x55, 0x44, 0x41, 0x5f, 0x46, 0x54, 0x5a, 0x00
	.type		_$_str_$_2,@object
	.size		_$_str_$_2,(.L_1 - _$_str_$_2)
_$_str_$_2:
        /*000b*/ 	.byte	0x5f, 0x5f, 0x43, 0x55, 0x44, 0x41, 0x5f, 0x50, 0x52, 0x45, 0x43, 0x5f, 0x53, 0x51, 0x52, 0x54
        /*001b*/ 	.byte	0x00
.L_1:


//--------------------- .nv.constant0.triton_poi_fused__native_batch_norm_legit_no_training_add_convolution_relu_threshold_backward_1 --------------------------
	.section	.nv.constant0.triton_poi_fused__native_batch_norm_legit_no_training_add_convolution_relu_threshold_backward_1,"a",@progbits
	.sectionflags	@""
	.align	4
.nv.constant0.triton_poi_fused__native_batch_norm_legit_no_training_add_convolution_relu_threshold_backward_1:
	.zero		604
